	.target	sm_90a

	.elftype	@"ET_EXEC"


//--------------------- .note.nv.tkinfo           --------------------------
	.section	.note.nv.tkinfo,"",@"SHT_NOTE"
	.sectionflags	@"SHF_NOTE_NV_TKINFO"
	.tkinfo
        /*0018*/ 	.word	0x00000002
        /*0030*/ 	.string	""
        /*0030*/ 	.string	"ptxas"
        /*0030*/ 	.string	"Cuda compilation tools, release 13.0, V13.0.88"
        /*0030*/ 	.string	"Build cuda_13.0.r13.0/compiler.36424714_0"
        /*0030*/ 	.string	"-arch sm_90a -m 64 "



//--------------------- .note.nv.cuinfo           --------------------------
	.section	.note.nv.cuinfo,"",@"SHT_NOTE"
	.sectionflags	@"SHF_NOTE_NV_CUINFO"
        /*0018*/ 	.short	0x0002
        /*001a*/ 	.short	0x005a
        /*001c*/ 	.short	0x0082
	.zero		2


//--------------------- .nv.info                  --------------------------
	.section	.nv.info,"",@"SHT_CUDA_INFO"
	.align	4


	//----- nvinfo : EIATTR_REGCOUNT
	.align		4
        /*0000*/ 	.byte	0x04, 0x2f
        /*0002*/ 	.short	(.L_1 - .L_0)
	.align		4
.L_0:
        /*0004*/ 	.word	index@(_ZN17fastertransformer16quantized_kernelEP5char4PK6float4iPKf)
        /*0008*/ 	.word	0x00000010


	//----- nvinfo : EIATTR_FRAME_SIZE
	.align		4
.L_1:
        /*000c*/ 	.byte	0x04, 0x11
        /*000e*/ 	.short	(.L_3 - .L_2)
	.align		4
.L_2:
        /*0010*/ 	.word	index@(_ZN17fastertransformer16quantized_kernelEP5char4PK6float4iPKf)
        /*0014*/ 	.word	0x00000000


	//----- nvinfo : EIATTR_REGCOUNT
	.align		4
.L_3:
        /*0018*/ 	.byte	0x04, 0x2f
        /*001a*/ 	.short	(.L_5 - .L_4)
	.align		4
.L_4:
        /*001c*/ 	.word	index@(_ZN17fastertransformer16quantized_kernelEP5char4PK7__half2iPKf)
        /*0020*/ 	.word	0x00000012


	//----- nvinfo : EIATTR_FRAME_SIZE
	.align		4
.L_5:
        /*0024*/ 	.byte	0x04, 0x11
        /*0026*/ 	.short	(.L_7 - .L_6)
	.align		4
.L_6:
        /*0028*/ 	.word	index@(_ZN17fastertransformer16quantized_kernelEP5char4PK7__half2iPKf)
        /*002c*/ 	.word	0x00000000


	//----- nvinfo : EIATTR_MIN_STACK_SIZE
	.align		4
.L_7:
        /*0030*/ 	.byte	0x04, 0x12
        /*0032*/ 	.short	(.L_9 - .L_8)
	.align		4
.L_8:
        /*0034*/ 	.word	index@(_ZN17fastertransformer16quantized_kernelEP5char4PK7__half2iPKf)
        /*0038*/ 	.word	0x00000000


	//----- nvinfo : EIATTR_MIN_STACK_SIZE
	.align		4
.L_9:
        /*003c*/ 	.byte	0x04, 0x12
        /*003e*/ 	.short	(.L_11 - .L_10)
	.align		4
.L_10:
        /*0040*/ 	.word	index@(_ZN17fastertransformer16quantized_kernelEP5char4PK6float4iPKf)
        /*0044*/ 	.word	0x00000000
.L_11:


//--------------------- .nv.compat                --------------------------
	.section	.nv.compat,"",@"SHT_CUDA_COMPAT_INFO"
	.align	4
        /*0000*/ 	.byte	0x02, 0x09, 0x01, 0x00, 0x02, 0x02, 0x01, 0x00, 0x02, 0x05, 0x05, 0x00, 0x03, 0x07, 0x01, 0x01
        /*0010*/ 	.byte	0x02, 0x03, 0x00, 0x00, 0x02, 0x06, 0x01, 0x00, 0x04, 0x0b, 0x08, 0x00, 0x00, 0x00, 0x00, 0x00
        /*0020*/ 	.byte	0x00, 0x00, 0x00, 0x00


//--------------------- .nv.info._ZN17fastertransformer16quantized_kernelEP5char4PK7__half2iPKf --------------------------
	.section	.nv.info._ZN17fastertransformer16quantized_kernelEP5char4PK7__half2iPKf,"",@"SHT_CUDA_INFO"
	.sectionflags	@""
	.align	4


	//----- nvinfo : EIATTR_CUDA_API_VERSION
	.align		4
        /*0000*/ 	.byte	0x04, 0x37
        /*0002*/ 	.short	(.L_13 - .L_12)
.L_12:
        /*0004*/ 	.word	0x00000082


	//----- nvinfo : EIATTR_KPARAM_INFO
	.align		4
.L_13:
        /*0008*/ 	.byte	0x04, 0x17
        /*000a*/ 	.short	(.L_15 - .L_14)
.L_14:
        /*000c*/ 	.word	0x00000000
        /*0010*/ 	.short	0x0003
        /*0012*/ 	.short	0x0018
        /*0014*/ 	.byte	0x00, 0xf0, 0x21, 0x00


	//----- nvinfo : EIATTR_KPARAM_INFO
	.align		4
.L_15:
        /*0018*/ 	.byte	0x04, 0x17
        /*001a*/ 	.short	(.L_17 - .L_16)
.L_16:
        /*001c*/ 	.word	0x00000000
        /*0020*/ 	.short	0x0002
        /*0022*/ 	.short	0x0010
        /*0024*/ 	.byte	0x00, 0xf0, 0x11, 0x00


	//----- nvinfo : EIATTR_KPARAM_INFO
	.align		4
.L_17:
        /*0028*/ 	.byte	0x04, 0x17
        /*002a*/ 	.short	(.L_19 - .L_18)
.L_18:
        /*002c*/ 	.word	0x00000000
        /*0030*/ 	.short	0x0001
        /*0032*/ 	.short	0x0008
        /*0034*/ 	.byte	0x00, 0xf0, 0x21, 0x00


	//----- nvinfo : EIATTR_KPARAM_INFO
	.align		4
.L_19:
        /*0038*/ 	.byte	0x04, 0x17
        /*003a*/ 	.short	(.L_21 - .L_20)
.L_20:
        /*003c*/ 	.word	0x00000000
        /*0040*/ 	.short	0x0000
        /*0042*/ 	.short	0x0000
        /*0044*/ 	.byte	0x00, 0xf0, 0x21, 0x00


	//----- nvinfo : EIATTR_SPARSE_MMA_MASK
	.align		4
.L_21:
        /*0048*/ 	.byte	0x03, 0x50
        /*004a*/ 	.short	0x0000


	//----- nvinfo : EIATTR_MAXREG_COUNT
	.align		4
        /*004c*/ 	.byte	0x03, 0x1b
        /*004e*/ 	.short	0x00ff


	//----- nvinfo : EIATTR_MERCURY_ISA_VERSION
	.align		4
        /*0050*/ 	.byte	0x03, 0x5f
        /*0052*/ 	.short	0x0101


	//----- nvinfo : EIATTR_EXIT_INSTR_OFFSETS
	.align		4
        /*0054*/ 	.byte	0x04, 0x1c
        /*0056*/ 	.short	(.L_23 - .L_22)


	//   ....[0]....
.L_22:
        /*0058*/ 	.word	0x00000070


	//   ....[1]....
        /*005c*/ 	.word	0x00000220


	//----- nvinfo : EIATTR_CBANK_PARAM_SIZE
	.align		4
.L_23:
        /*0060*/ 	.byte	0x03, 0x19
        /*0062*/ 	.short	0x0020


	//----- nvinfo : EIATTR_PARAM_CBANK
	.align		4
        /*0064*/ 	.byte	0x04, 0x0a
        /*0066*/ 	.short	(.L_25 - .L_24)
	.align		4
.L_24:
        /*0068*/ 	.word	index@(.nv.constant0._ZN17fastertransformer16quantized_kernelEP5char4PK7__half2iPKf)
        /*006c*/ 	.short	0x0210
        /*006e*/ 	.short	0x0020


	//----- nvinfo : EIATTR_SW_WAR
	.align		4
.L_25:
        /*0070*/ 	.byte	0x04, 0x36
        /*0072*/ 	.short	(.L_27 - .L_26)
.L_26:
        /*0074*/ 	.word	0x00000008
.L_27:


//--------------------- .nv.info._ZN17fastertransformer16quantized_kernelEP5char4PK6float4iPKf --------------------------
	.section	.nv.info._ZN17fastertransformer16quantized_kernelEP5char4PK6float4iPKf,"",@"SHT_CUDA_INFO"
	.sectionflags	@""
	.align	4


	//----- nvinfo : EIATTR_CUDA_API_VERSION
	.align		4
        /*0000*/ 	.byte	0x04, 0x37
        /*0002*/ 	.short	(.L_29 - .L_28)
.L_28:
        /*0004*/ 	.word	0x00000082


	//----- nvinfo : EIATTR_KPARAM_INFO
	.align		4
.L_29:
        /*0008*/ 	.byte	0x04, 0x17
        /*000a*/ 	.short	(.L_31 - .L_30)
.L_30:
        /*000c*/ 	.word	0x00000000
        /*0010*/ 	.short	0x0003
        /*0012*/ 	.short	0x0018
        /*0014*/ 	.byte	0x00, 0xf0, 0x21, 0x00


	//----- nvinfo : EIATTR_KPARAM_INFO
	.align		4
.L_31:
        /*0018*/ 	.byte	0x04, 0x17
        /*001a*/ 	.short	(.L_33 - .L_32)
.L_32:
        /*001c*/ 	.word	0x00000000
        /*0020*/ 	.short	0x0002
        /*0022*/ 	.short	0x0010
        /*0024*/ 	.byte	0x00, 0xf0, 0x11, 0x00


	//----- nvinfo : EIATTR_KPARAM_INFO
	.align		4
.L_33:
        /*0028*/ 	.byte	0x04, 0x17
        /*002a*/ 	.short	(.L_35 - .L_34)
.L_34:
        /*002c*/ 	.word	0x00000000
        /*0030*/ 	.short	0x0001
        /*0032*/ 	.short	0x0008
        /*0034*/ 	.byte	0x00, 0xf0, 0x21, 0x00


	//----- nvinfo : EIATTR_KPARAM_INFO
	.align		4
.L_35:
        /*0038*/ 	.byte	0x04, 0x17
        /*003a*/ 	.short	(.L_37 - .L_36)
.L_36:
        /*003c*/ 	.word	0x00000000
        /*0040*/ 	.short	0x0000
        /*0042*/ 	.short	0x0000
        /*0044*/ 	.byte	0x00, 0xf0, 0x21, 0x00


	//----- nvinfo : EIATTR_SPARSE_MMA_MASK
	.align		4
.L_37:
        /*0048*/ 	.byte	0x03, 0x50
        /*004a*/ 	.short	0x0000


	//----- nvinfo : EIATTR_MAXREG_COUNT
	.align		4
        /*004c*/ 	.byte	0x03, 0x1b
        /*004e*/ 	.short	0x00ff


	//----- nvinfo : EIATTR_MERCURY_ISA_VERSION
	.align		4
        /*0050*/ 	.byte	0x03, 0x5f
        /*0052*/ 	.short	0x0101


	//----- nvinfo : EIATTR_EXIT_INSTR_OFFSETS
	.align		4
        /*0054*/ 	.byte	0x04, 0x1c
        /*0056*/ 	.short	(.L_39 - .L_38)


	//   ....[0]....
.L_38:
        /*0058*/ 	.word	0x00000070


	//   ....[1]....
        /*005c*/ 	.word	0x000001c0


	//----- nvinfo : EIATTR_CBANK_PARAM_SIZE
	.align		4
.L_39:
        /*0060*/ 	.byte	0x03, 0x19
        /*0062*/ 	.short	0x0020


	//----- nvinfo : EIATTR_PARAM_CBANK
	.align		4
        /*0064*/ 	.byte	0x04, 0x0a
        /*0066*/ 	.short	(.L_41 - .L_40)
	.align		4
.L_40:
        /*0068*/ 	.word	index@(.nv.constant0._ZN17fastertransformer16quantized_kernelEP5char4PK6float4iPKf)
        /*006c*/ 	.short	0x0210
        /*006e*/ 	.short	0x0020


	//----- nvinfo : EIATTR_SW_WAR
	.align		4
.L_41:
        /*0070*/ 	.byte	0x04, 0x36
        /*0072*/ 	.short	(.L_43 - .L_42)
.L_42:
        /*0074*/ 	.word	0x00000008
.L_43:


//--------------------- .nv.callgraph             --------------------------
	.section	.nv.callgraph,"",@"SHT_CUDA_CALLGRAPH"
	.align	4
	.sectionentsize	8
	.align		4
        /*0000*/ 	.word	0x00000000
	.align		4
        /*0004*/ 	.word	0xffffffff
	.align		4
        /*0008*/ 	.word	0x00000000
	.align		4
        /*000c*/ 	.word	0xfffffffe
	.align		4
        /*0010*/ 	.word	0x00000000
	.align		4
        /*0014*/ 	.word	0xfffffffd
	.align		4
        /*0018*/ 	.word	0x00000000
	.align		4
        /*001c*/ 	.word	0xfffffffc


//--------------------- .text._ZN17fastertransformer16quantized_kernelEP5char4PK7__half2iPKf --------------------------
	.section	.text._ZN17fastertransformer16quantized_kernelEP5char4PK7__half2iPKf,"ax",@progbits
	.align	128
        .global         _ZN17fastertransformer16quantized_kernelEP5char4PK7__half2iPKf
        .type           _ZN17fastertransformer16quantized_kernelEP5char4PK7__half2iPKf,@function
        .size           _ZN17fastertransformer16quantized_kernelEP5char4PK7__half2iPKf,(.L_x_2 - _ZN17fastertransformer16quantized_kernelEP5char4PK7__half2iPKf)
        .other          _ZN17fastertransformer16quantized_kernelEP5char4PK7__half2iPKf,@"STO_CUDA_ENTRY STV_DEFAULT"
_ZN17fastertransformer16quantized_kernelEP5char4PK7__half2iPKf:
.text._ZN17fastertransformer16quantized_kernelEP5char4PK7__half2iPKf:
[----:B------:R-:W-:Y:S01]  /*0000*/  LDC R1, c[0x0][0x28] ;  /* 0x00000a00ff017b82 */ /* 0x000fe20000000800 */
[----:B------:R-:W0:Y:S07]  /*0010*/  S2R R0, SR_TID.X ;  /* 0x0000000000007919 */ /* 0x000e2e0000002100 */
[----:B------:R-:W0:Y:S08]  /*0020*/  S2UR UR4, SR_CTAID.X ;  /* 0x00000000000479c3 */ /* 0x000e300000002500 */
[----:B------:R-:W0:Y:S02]  /*0030*/  LDC R9, c[0x0][RZ] ;  /* 0x00000000ff097b82 */ /* 0x000e240000000800 */
[----:B0-----:R-:W-:Y:S01]  /*0040*/  IMAD R9, R9, UR4, R0 ;  /* 0x0000000409097c24 */ /* 0x001fe2000f8e0200 */
[----:B------:R-:W-:-:S04]  /*0050*/  ULDC UR4, c[0x0][0x220] ;  /* 0x0000880000047ab9 */ /* 0x000fc80000000800 */
[----:B------:R-:W-:-:S13]  /*0060*/  ISETP.GE.AND P0, PT, R9, UR4, PT ;  /* 0x0000000409007c0c */ /* 0x000fda000bf06270 */
[----:B------:R-:W-:Y:S05]  /*0070*/  @P0 EXIT ;  /* 0x000000000000094d */ /* 0x000fea0003800000 */
[----:B------:R-:W0:Y:S01]  /*0080*/  LDC.64 R4, c[0x0][0x218] ;  /* 0x00008600ff047b82 */ /* 0x000e220000000a00 */
[----:B------:R-:W-:Y:S01]  /*0090*/  SHF.L.U32 R7, R9, 0x1, RZ ;  /* 0x0000000109077819 */ /* 0x000fe200000006ff */
[----:B------:R-:W-:-:S06]  /*00a0*/  ULDC.64 UR4, c[0x0][0x208] ;  /* 0x0000820000047ab9 */ /* 0x000fcc0000000a00 */
[----:B------:R-:W1:Y:S01]  /*00b0*/  LDC.64 R2, c[0x0][0x228] ;  /* 0x00008a00ff027b82 */ /* 0x000e620000000a00 */
[----:B0-----:R-:W-:-:S05]  /*00c0*/  IMAD.WIDE R4, R7, 0x4, R4 ;  /* 0x0000000407047825 */ /* 0x001fca00078e0204 */
[----:B------:R-:W2:Y:S04]  /*00d0*/  LDG.E.CONSTANT R0, desc[UR4][R4.64] ;  /* 0x0000000404007981 */ /* 0x000ea8000c1e9900 */
[----:B------:R-:W3:Y:S04]  /*00e0*/  LDG.E.CONSTANT R8, desc[UR4][R4.64+0x4] ;  /* 0x0000040404087981 */ /* 0x000ee8000c1e9900 */
[----:B-1----:R-:W4:Y:S01]  /*00f0*/  LDG.E.CONSTANT R2, desc[UR4][R2.64] ;  /* 0x0000000402027981 */ /* 0x002f22000c1e9900 */
[--C-:B--2---:R-:W-:Y:S02]  /*0100*/  HADD2.F32 R7, -RZ, R0.reuse.H0_H0 ;  /* 0x20000000ff077230 */ /* 0x104fe40000004100 */
[----:B------:R-:W-:-:S02]  /*0110*/  HADD2.F32 R11, -RZ, R0.H1_H1 ;  /* 0x30000000ff0b7230 */ /* 0x000fc40000004100 */
[--C-:B---3--:R-:W-:Y:S02]  /*0120*/  HADD2.F32 R13, -RZ, R8.reuse.H0_H0 ;  /* 0x20000008ff0d7230 */ /* 0x108fe40000004100 */
[C---:B----4-:R-:W-:Y:S01]  /*0130*/  FMUL.FTZ R0, R2.reuse, R7 ;  /* 0x0000000702007220 */ /* 0x050fe20000410000 */
[C---:B------:R-:W-:Y:S01]  /*0140*/  FMUL.FTZ R11, R2.reuse, R11 ;  /* 0x0000000b020b7220 */ /* 0x040fe20000410000 */
[----:B------:R-:W-:Y:S02]  /*0150*/  HADD2.F32 R15, -RZ, R8.H1_H1 ;  /* 0x30000008ff0f7230 */ /* 0x000fe40000004100 */
[C---:B------:R-:W-:Y:S01]  /*0160*/  FMUL.FTZ R13, R2.reuse, R13 ;  /* 0x0000000d020d7220 */ /* 0x040fe20000410000 */
[----:B------:R-:W0:Y:S01]  /*0170*/  LDC.64 R6, c[0x0][0x210] ;  /* 0x00008400ff067b82 */ /* 0x000e220000000a00 */
[----:B------:R-:W-:Y:S01]  /*0180*/  F2I.S8.NTZ R0, R0 ;  /* 0x0000000000007305 */ /* 0x000fe20000202100 */
[----:B------:R-:W-:-:S07]  /*0190*/  FMUL.FTZ R15, R2, R15 ;  /* 0x0000000f020f7220 */ /* 0x000fce0000410000 */
[----:B------:R-:W1:Y:S08]  /*01a0*/  F2I.S8.NTZ R11, R11 ;  /* 0x0000000b000b7305 */ /* 0x000e700000202100 */
[----:B------:R-:W2:Y:S08]  /*01b0*/  F2I.S8.NTZ R13, R13 ;  /* 0x0000000d000d7305 */ /* 0x000eb00000202100 */
[----:B------:R-:W3:Y:S01]  /*01c0*/  F2I.S8.NTZ R15, R15 ;  /* 0x0000000f000f7305 */ /* 0x000ee20000202100 */
[----:B-1----:R-:W-:-:S04]  /*01d0*/  PRMT R2, R11, 0x7604, R0 ;  /* 0x000076040b027816 */ /* 0x002fc80000000000 */
[----:B--2---:R-:W-:Y:S01]  /*01e0*/  PRMT R0, R13, 0x7054, R2 ;  /* 0x000070540d007816 */ /* 0x004fe20000000002 */
[----:B0-----:R-:W-:-:S03]  /*01f0*/  IMAD.WIDE R2, R9, 0x4, R6 ;  /* 0x0000000409027825 */ /* 0x001fc600078e0206 */
[----:B---3--:R-:W-:-:S05]  /*0200*/  PRMT R5, R15, 0x654, R0 ;  /* 0x000006540f057816 */ /* 0x008fca0000000000 */
[----:B------:R-:W-:Y:S01]  /*0210*/  STG.E desc[UR4][R2.64], R5 ;  /* 0x0000000502007986 */ /* 0x000fe2000c101904 */
[----:B------:R-:W-:Y:S05]  /*0220*/  EXIT ;  /* 0x000000000000794d */ /* 0x000fea0003800000 */
.L_x_0:
[----:B------:R-:W-:-:S00]  /*0230*/  BRA `(.L_x_0) ;  /* 0xfffffffc00fc7947 */ /* 0x000fc0000383ffff */
[----:B------:R-:W-:-:S00]  /*0240*/  NOP ;  /* 0x0000000000007918 */ /* 0x000fc00000000000 */
        /* <DEDUP_REMOVED lines=11> */
.L_x_2:


//--------------------- .text._ZN17fastertransformer16quantized_kernelEP5char4PK6float4iPKf --------------------------
	.section	.text._ZN17fastertransformer16quantized_kernelEP5char4PK6float4iPKf,"ax",@progbits
	.align	128
        .global         _ZN17fastertransformer16quantized_kernelEP5char4PK6float4iPKf
        .type           _ZN17fastertransformer16quantized_kernelEP5char4PK6float4iPKf,@function
        .size           _ZN17fastertransformer16quantized_kernelEP5char4PK6float4iPKf,(.L_x_3 - _ZN17fastertransformer16quantized_kernelEP5char4PK6float4iPKf)
        .other          _ZN17fastertransformer16quantized_kernelEP5char4PK6float4iPKf,@"STO_CUDA_ENTRY STV_DEFAULT"
_ZN17fastertransformer16quantized_kernelEP5char4PK6float4iPKf:
.text._ZN17fastertransformer16quantized_kernelEP5char4PK6float4iPKf:
        /* <DEDUP_REMOVED lines=9> */
[----:B------:R-:W-:-:S07]  /*0090*/  ULDC.64 UR4, c[0x0][0x208] ;  /* 0x0000820000047ab9 */ /* 0x000fce0000000a00 */
[----:B------:R-:W1:Y:S08]  /*00a0*/  LDC.64 R2, c[0x0][0x228] ;  /* 0x00008a00ff027b82 */ /* 0x000e700000000a00 */
[----:B------:R-:W2:Y:S01]  /*00b0*/  LDC.64 R8, c[0x0][0x210] ;  /* 0x00008400ff087b82 */ /* 0x000ea20000000a00 */
[----:B0-----:R-:W-:-:S06]  /*00c0*/  IMAD.WIDE R4, R11, 0x10, R4 ;  /* 0x000000100b047825 */ /* 0x001fcc00078e0204 */
[----:B------:R-:W3:Y:S04]  /*00d0*/  LDG.E.128.CONSTANT R4, desc[UR4][R4.64] ;  /* 0x0000000404047981 */ /* 0x000ee8000c1e9d00 */
[----:B-1----:R-:W3:Y:S02]  /*00e0*/  LDG.E.CONSTANT R2, desc[UR4][R2.64] ;  /* 0x0000000402027981 */ /* 0x002ee4000c1e9900 */
[C---:B---3--:R-:W-:Y:S01]  /*00f0*/  FMUL.FTZ R0, R2.reuse, R4 ;  /* 0x0000000402007220 */ /* 0x048fe20000410000 */
[C---:B------:R-:W-:Y:S01]  /*0100*/  FMUL.FTZ R10, R2.reuse, R5 ;  /* 0x00000005020a7220 */ /* 0x040fe20000410000 */
[C---:B------:R-:W-:Y:S01]  /*0110*/  FMUL.FTZ R6, R2.reuse, R6 ;  /* 0x0000000602067220 */ /* 0x040fe20000410000 */
[----:B------:R-:W-:Y:S02]  /*0120*/  FMUL.FTZ R7, R2, R7 ;  /* 0x0000000702077220 */ /* 0x000fe40000410000 */
[----:B------:R-:W-:Y:S08]  /*0130*/  F2I.S8.NTZ R13, R10 ;  /* 0x0000000a000d7305 */ /* 0x000ff00000202100 */
[----:B------:R-:W0:Y:S08]  /*0140*/  F2I.S8.NTZ R0, R0 ;  /* 0x0000000000007305 */ /* 0x000e300000202100 */
[----:B------:R-:W1:Y:S08]  /*0150*/  F2I.S8.NTZ R6, R6 ;  /* 0x0000000600067305 */ /* 0x000e700000202100 */
[----:B------:R-:W3:Y:S01]  /*0160*/  F2I.S8.NTZ R7, R7 ;  /* 0x0000000700077305 */ /* 0x000ee20000202100 */
[----:B0-----:R-:W-:Y:S01]  /*0170*/  PRMT R13, R13, 0x7604, R0 ;  /* 0x000076040d0d7816 */ /* 0x001fe20000000000 */
[----:B--2---:R-:W-:-:S03]  /*0180*/  IMAD.WIDE R2, R11, 0x4, R8 ;  /* 0x000000040b027825 */ /* 0x004fc600078e0208 */
[----:B-1----:R-:W-:-:S04]  /*0190*/  PRMT R4, R6, 0x7054, R13 ;  /* 0x0000705406047816 */ /* 0x002fc8000000000d */
[----:B---3--:R-:W-:-:S05]  /*01a0*/  PRMT R5, R7, 0x654, R4 ;  /* 0x0000065407057816 */ /* 0x008fca0000000004 */
[----:B------:R-:W-:Y:S01]  /*01b0*/  STG.E desc[UR4][R2.64], R5 ;  /* 0x0000000502007986 */ /* 0x000fe2000c101904 */
[----:B------:R-:W-:Y:S05]  /*01c0*/  EXIT ;  /* 0x000000000000794d */ /* 0x000fea0003800000 */
.L_x_1:
        /* <DEDUP_REMOVED lines=11> */
.L_x_3:


//--------------------- .nv.shared.reserved.0     --------------------------
	.section	.nv.shared.reserved.0,"aw",@nobits
	.weak		__nv_reservedSMEM_offset_0_alias
	.size		__nv_reservedSMEM_offset_0_alias, 0, 0
	.other		__nv_reservedSMEM_offset_0_alias,@"STO_CUDA_RESERVED_SHARED STV_DEFAULT"
__nv_reservedSMEM_offset_0_alias:
	.zero		0


//--------------------- .nv.constant0._ZN17fastertransformer16quantized_kernelEP5char4PK7__half2iPKf --------------------------
	.section	.nv.constant0._ZN17fastertransformer16quantized_kernelEP5char4PK7__half2iPKf,"a",@progbits
	.sectionflags	@""
	.align	4
.nv.constant0._ZN17fastertransformer16quantized_kernelEP5char4PK7__half2iPKf:
	.zero		560


//--------------------- .nv.constant0._ZN17fastertransformer16quantized_kernelEP5char4PK6float4iPKf --------------------------
	.section	.nv.constant0._ZN17fastertransformer16quantized_kernelEP5char4PK6float4iPKf,"a",@progbits
	.sectionflags	@""
	.align	4
.nv.constant0._ZN17fastertransformer16quantized_kernelEP5char4PK6float4iPKf:
	.zero		560


//--------------------- SYMBOLS --------------------------

	.type		.nv.reservedSmem.offset0,@object
	.size		.nv.reservedSmem.offset0,0x4
